//
// Generated by NVIDIA NVVM Compiler
//
// Compiler Build ID: CL-36424714
// Cuda compilation tools, release 13.0, V13.0.88
// Based on NVVM 20.0.0
//

.version 9.0
.target sm_100
.address_size 64

	// .globl	_Z13convolution1DPdS_S_PiS0_

.visible .entry _Z13convolution1DPdS_S_PiS0_(
	.param .u64 .ptr .align 1 _Z13convolution1DPdS_S_PiS0__param_0,
	.param .u64 .ptr .align 1 _Z13convolution1DPdS_S_PiS0__param_1,
	.param .u64 .ptr .align 1 _Z13convolution1DPdS_S_PiS0__param_2,
	.param .u64 .ptr .align 1 _Z13convolution1DPdS_S_PiS0__param_3,
	.param .u64 .ptr .align 1 _Z13convolution1DPdS_S_PiS0__param_4
)
{
	.reg .pred 	%p<22>;
	.reg .b32 	%r<52>;
	.reg .b64 	%rd<32>;
	.reg .b64 	%fd<40>;

	ld.param.u64 	%rd11, [_Z13convolution1DPdS_S_PiS0__param_0];
	ld.param.u64 	%rd12, [_Z13convolution1DPdS_S_PiS0__param_1];
	ld.param.u64 	%rd9, [_Z13convolution1DPdS_S_PiS0__param_2];
	ld.param.u64 	%rd10, [_Z13convolution1DPdS_S_PiS0__param_3];
	ld.param.u64 	%rd13, [_Z13convolution1DPdS_S_PiS0__param_4];
	cvta.to.global.u64 	%rd1, %rd12;
	cvta.to.global.u64 	%rd2, %rd11;
	cvta.to.global.u64 	%rd14, %rd13;
	mov.u32 	%r25, %ctaid.x;
	mov.u32 	%r26, %nctaid.x;
	mov.u32 	%r27, %ctaid.y;
	mov.u32 	%r28, %nctaid.y;
	mov.u32 	%r29, %ctaid.z;
	mad.lo.s32 	%r30, %r29, %r28, %r27;
	mad.lo.s32 	%r31, %r30, %r26, %r25;
	mov.u32 	%r32, %ntid.x;
	mov.u32 	%r33, %ntid.y;
	mov.u32 	%r34, %ntid.z;
	mov.u32 	%r35, %tid.z;
	mov.u32 	%r36, %tid.y;
	mov.u32 	%r1, %tid.x;
	mad.lo.s32 	%r37, %r31, %r34, %r35;
	mad.lo.s32 	%r38, %r37, %r33, %r36;
	mul.lo.s32 	%r2, %r38, %r32;
	add.s32 	%r3, %r2, %r1;
	ld.global.u32 	%r4, [%rd14];
	setp.gt.s32 	%p1, %r3, %r4;
	@%p1 bra 	$L__BB0_19;
	cvta.to.global.u64 	%rd15, %rd10;
	ld.global.u32 	%r5, [%rd15];
	shr.u32 	%r39, %r5, 31;
	add.s32 	%r40, %r5, %r39;
	shr.s32 	%r41, %r40, 1;
	neg.s32 	%r6, %r41;
	setp.lt.s32 	%p2, %r5, 1;
	mov.f64 	%fd31, 0d0000000000000000;
	@%p2 bra 	$L__BB0_18;
	and.b32  	%r7, %r5, 3;
	setp.lt.u32 	%p3, %r5, 4;
	mov.f64 	%fd31, 0d0000000000000000;
	mov.b32 	%r49, 0;
	@%p3 bra 	$L__BB0_13;
	and.b32  	%r49, %r5, 2147483644;
	neg.s32 	%r48, %r49;
	add.s64 	%rd30, %rd1, 16;
	add.s32 	%r43, %r1, %r6;
	add.s32 	%r44, %r43, %r2;
	add.s32 	%r47, %r44, 3;
	mov.f64 	%fd31, 0d0000000000000000;
$L__BB0_4:
	add.s32 	%r13, %r47, -2;
	add.s32 	%r14, %r47, -3;
	setp.lt.s32 	%p4, %r14, 0;
	setp.ge.s32 	%p5, %r14, %r4;
	or.pred  	%p6, %p4, %p5;
	@%p6 bra 	$L__BB0_6;
	mul.wide.u32 	%rd16, %r14, 8;
	add.s64 	%rd17, %rd2, %rd16;
	ld.global.f64 	%fd20, [%rd17];
	ld.global.f64 	%fd21, [%rd30+-16];
	fma.rn.f64 	%fd31, %fd20, %fd21, %fd31;
$L__BB0_6:
	setp.lt.s32 	%p7, %r13, 0;
	setp.ge.s32 	%p8, %r13, %r4;
	or.pred  	%p9, %p7, %p8;
	@%p9 bra 	$L__BB0_8;
	mul.wide.u32 	%rd18, %r13, 8;
	add.s64 	%rd19, %rd2, %rd18;
	ld.global.f64 	%fd22, [%rd19];
	ld.global.f64 	%fd23, [%rd30+-8];
	fma.rn.f64 	%fd31, %fd22, %fd23, %fd31;
$L__BB0_8:
	add.s32 	%r15, %r13, 1;
	setp.lt.s32 	%p10, %r15, 0;
	setp.ge.s32 	%p11, %r15, %r4;
	or.pred  	%p12, %p10, %p11;
	@%p12 bra 	$L__BB0_10;
	mul.wide.u32 	%rd20, %r15, 8;
	add.s64 	%rd21, %rd2, %rd20;
	ld.global.f64 	%fd24, [%rd21];
	ld.global.f64 	%fd25, [%rd30];
	fma.rn.f64 	%fd31, %fd24, %fd25, %fd31;
$L__BB0_10:
	setp.lt.s32 	%p13, %r47, 0;
	setp.ge.s32 	%p14, %r47, %r4;
	or.pred  	%p15, %p13, %p14;
	@%p15 bra 	$L__BB0_12;
	mul.wide.u32 	%rd22, %r47, 8;
	add.s64 	%rd23, %rd2, %rd22;
	ld.global.f64 	%fd26, [%rd23];
	ld.global.f64 	%fd27, [%rd30+8];
	fma.rn.f64 	%fd31, %fd26, %fd27, %fd31;
$L__BB0_12:
	add.s32 	%r48, %r48, 4;
	add.s64 	%rd30, %rd30, 32;
	add.s32 	%r47, %r47, 4;
	setp.ne.s32 	%p16, %r48, 0;
	@%p16 bra 	$L__BB0_4;
$L__BB0_13:
	setp.eq.s32 	%p17, %r7, 0;
	@%p17 bra 	$L__BB0_18;
	mul.wide.u32 	%rd24, %r49, 8;
	add.s64 	%rd31, %rd1, %rd24;
	add.s32 	%r45, %r1, %r49;
	add.s32 	%r46, %r45, %r6;
	add.s32 	%r51, %r46, %r2;
	neg.s32 	%r50, %r7;
$L__BB0_15:
	.pragma "nounroll";
	setp.lt.s32 	%p18, %r51, 0;
	setp.ge.s32 	%p19, %r51, %r4;
	or.pred  	%p20, %p18, %p19;
	@%p20 bra 	$L__BB0_17;
	mul.wide.u32 	%rd25, %r51, 8;
	add.s64 	%rd26, %rd2, %rd25;
	ld.global.f64 	%fd28, [%rd26];
	ld.global.f64 	%fd29, [%rd31];
	fma.rn.f64 	%fd31, %fd28, %fd29, %fd31;
$L__BB0_17:
	add.s64 	%rd31, %rd31, 8;
	add.s32 	%r51, %r51, 1;
	add.s32 	%r50, %r50, 1;
	setp.ne.s32 	%p21, %r50, 0;
	@%p21 bra 	$L__BB0_15;
$L__BB0_18:
	cvta.to.global.u64 	%rd27, %rd9;
	mul.wide.s32 	%rd28, %r3, 8;
	add.s64 	%rd29, %rd27, %rd28;
	st.global.f64 	[%rd29], %fd31;
$L__BB0_19:
	ret;

}


// ===== COMPILED SASS (sm_100) =====

	.target	sm_100

	.elftype	@"ET_EXEC"


//--------------------- .note.nv.tkinfo           --------------------------
	.section	.note.nv.tkinfo,"",@"SHT_NOTE"
	.sectionflags	@"SHF_NOTE_NV_TKINFO"
	.tkinfo
        /*0018*/ 	.word	0x00000002
        /*0030*/ 	.string	""
        /*0030*/ 	.string	"ptxas"
        /*0030*/ 	.string	"Cuda compilation tools, release 13.0, V13.0.88"
        /*0030*/ 	.string	"Build cuda_13.0.r13.0/compiler.36424714_0"
        /*0030*/ 	.string	"-arch sm_100 -m 64 "



//--------------------- .note.nv.cuinfo           --------------------------
	.section	.note.nv.cuinfo,"",@"SHT_NOTE"
	.sectionflags	@"SHF_NOTE_NV_CUINFO"
        /*0018*/ 	.short	0x0002
        /*001a*/ 	.short	0x0064
        /*001c*/ 	.short	0x0082
	.zero		2


//--------------------- .nv.info                  --------------------------
	.section	.nv.info,"",@"SHT_CUDA_INFO"
	.align	4


	//----- nvinfo : EIATTR_REGCOUNT
	.align		4
        /*0000*/ 	.byte	0x04, 0x2f
        /*0002*/ 	.short	(.L_1 - .L_0)
	.align		4
.L_0:
        /*0004*/ 	.word	index@(_Z13convolution1DPdS_S_PiS0_)
        /*0008*/ 	.word	0x00000020


	//----- nvinfo : EIATTR_FRAME_SIZE
	.align		4
.L_1:
        /*000c*/ 	.byte	0x04, 0x11
        /*000e*/ 	.short	(.L_3 - .L_2)
	.align		4
.L_2:
        /*0010*/ 	.word	index@(_Z13convolution1DPdS_S_PiS0_)
        /*0014*/ 	.word	0x00000000


	//----- nvinfo : EIATTR_MIN_STACK_SIZE
	.align		4
.L_3:
        /*0018*/ 	.byte	0x04, 0x12
        /*001a*/ 	.short	(.L_5 - .L_4)
	.align		4
.L_4:
        /*001c*/ 	.word	index@(_Z13convolution1DPdS_S_PiS0_)
        /*0020*/ 	.word	0x00000000
.L_5:


//--------------------- .nv.compat                --------------------------
	.section	.nv.compat,"",@"SHT_CUDA_COMPAT_INFO"
	.align	4
        /*0000*/ 	.byte	0x02, 0x09, 0x00, 0x00, 0x02, 0x02, 0x01, 0x00, 0x02, 0x05, 0x05, 0x00, 0x03, 0x07, 0x01, 0x01
        /*0010*/ 	.byte	0x02, 0x03, 0x00, 0x00, 0x02, 0x06, 0x01, 0x00, 0x04, 0x0b, 0x08, 0x00, 0x01, 0x00, 0x00, 0x00
        /*0020*/ 	.byte	0x00, 0x00, 0x00, 0x00


//--------------------- .nv.info._Z13convolution1DPdS_S_PiS0_ --------------------------
	.section	.nv.info._Z13convolution1DPdS_S_PiS0_,"",@"SHT_CUDA_INFO"
	.sectionflags	@""
	.align	4


	//----- nvinfo : EIATTR_CUDA_API_VERSION
	.align		4
        /*0000*/ 	.byte	0x04, 0x37
        /*0002*/ 	.short	(.L_7 - .L_6)
.L_6:
        /*0004*/ 	.word	0x00000082


	//----- nvinfo : EIATTR_KPARAM_INFO
	.align		4
.L_7:
        /*0008*/ 	.byte	0x04, 0x17
        /*000a*/ 	.short	(.L_9 - .L_8)
.L_8:
        /*000c*/ 	.word	0x00000000
        /*0010*/ 	.short	0x0004
        /*0012*/ 	.short	0x0020
        /*0014*/ 	.byte	0x00, 0xf5, 0x21, 0x00


	//----- nvinfo : EIATTR_KPARAM_INFO
	.align		4
.L_9:
        /*0018*/ 	.byte	0x04, 0x17
        /*001a*/ 	.short	(.L_11 - .L_10)
.L_10:
        /*001c*/ 	.word	0x00000000
        /*0020*/ 	.short	0x0003
        /*0022*/ 	.short	0x0018
        /*0024*/ 	.byte	0x00, 0xf5, 0x21, 0x00


	//----- nvinfo : EIATTR_KPARAM_INFO
	.align		4
.L_11:
        /*0028*/ 	.byte	0x04, 0x17
        /*002a*/ 	.short	(.L_13 - .L_12)
.L_12:
        /*002c*/ 	.word	0x00000000
        /*0030*/ 	.short	0x0002
        /*0032*/ 	.short	0x0010
        /*0034*/ 	.byte	0x00, 0xf5, 0x21, 0x00


	//----- nvinfo : EIATTR_KPARAM_INFO
	.align		4
.L_13:
        /*0038*/ 	.byte	0x04, 0x17
        /*003a*/ 	.short	(.L_15 - .L_14)
.L_14:
        /*003c*/ 	.word	0x00000000
        /*0040*/ 	.short	0x0001
        /*0042*/ 	.short	0x0008
        /*0044*/ 	.byte	0x00, 0xf5, 0x21, 0x00


	//----- nvinfo : EIATTR_KPARAM_INFO
	.align		4
.L_15:
        /*0048*/ 	.byte	0x04, 0x17
        /*004a*/ 	.short	(.L_17 - .L_16)
.L_16:
        /*004c*/ 	.word	0x00000000
        /*0050*/ 	.short	0x0000
        /*0052*/ 	.short	0x0000
        /*0054*/ 	.byte	0x00, 0xf5, 0x21, 0x00


	//----- nvinfo : EIATTR_SPARSE_MMA_MASK
	.align		4
.L_17:
        /*0058*/ 	.byte	0x03, 0x50
        /*005a*/ 	.short	0x0000


	//----- nvinfo : EIATTR_MAXREG_COUNT
	.align		4
        /*005c*/ 	.byte	0x03, 0x1b
        /*005e*/ 	.short	0x00ff


	//----- nvinfo : EIATTR_MERCURY_ISA_VERSION
	.align		4
        /*0060*/ 	.byte	0x03, 0x5f
        /*0062*/ 	.short	0x0101


	//----- nvinfo : EIATTR_VRC_CTA_INIT_COUNT
	.align		4
        /*0064*/ 	.byte	0x02, 0x4a
	.zero		1
	.zero		1


	//----- nvinfo : EIATTR_EXIT_INSTR_OFFSETS
	.align		4
        /*0068*/ 	.byte	0x04, 0x1c
        /*006a*/ 	.short	(.L_19 - .L_18)


	//   ....[0]....
.L_18:
        /*006c*/ 	.word	0x00000160


	//   ....[1]....
        /*0070*/ 	.word	0x00001500


	//----- nvinfo : EIATTR_CBANK_PARAM_SIZE
	.align		4
.L_19:
        /*0074*/ 	.byte	0x03, 0x19
        /*0076*/ 	.short	0x0028


	//----- nvinfo : EIATTR_PARAM_CBANK
	.align		4
        /*0078*/ 	.byte	0x04, 0x0a
        /*007a*/ 	.short	(.L_21 - .L_20)
	.align		4
.L_20:
        /*007c*/ 	.word	index@(.nv.constant0._Z13convolution1DPdS_S_PiS0_)
        /*0080*/ 	.short	0x0380
        /*0082*/ 	.short	0x0028


	//----- nvinfo : EIATTR_SW_WAR
	.align		4
.L_21:
        /*0084*/ 	.byte	0x04, 0x36
        /*0086*/ 	.short	(.L_23 - .L_22)
.L_22:
        /*0088*/ 	.word	0x00000008
.L_23:


//--------------------- .nv.callgraph             --------------------------
	.section	.nv.callgraph,"",@"SHT_CUDA_CALLGRAPH"
	.align	4
	.sectionentsize	8
	.align		4
        /*0000*/ 	.word	0x00000000
	.align		4
        /*0004*/ 	.word	0xffffffff
	.align		4
        /*0008*/ 	.word	0x00000000
	.align		4
        /*000c*/ 	.word	0xfffffffe
	.align		4
        /*0010*/ 	.word	0x00000000
	.align		4
        /*0014*/ 	.word	0xfffffffd
	.align		4
        /*0018*/ 	.word	0x00000000
	.align		4
        /*001c*/ 	.word	0xfffffffc


//--------------------- .text._Z13convolution1DPdS_S_PiS0_ --------------------------
	.section	.text._Z13convolution1DPdS_S_PiS0_,"ax",@progbits
	.align	128
        .global         _Z13convolution1DPdS_S_PiS0_
        .type           _Z13convolution1DPdS_S_PiS0_,@function
        .size           _Z13convolution1DPdS_S_PiS0_,(.L_x_8 - _Z13convolution1DPdS_S_PiS0_)
        .other          _Z13convolution1DPdS_S_PiS0_,@"STO_CUDA_ENTRY STV_DEFAULT"
_Z13convolution1DPdS_S_PiS0_:
.text._Z13convolution1DPdS_S_PiS0_:
[----:B------:R-:W-:Y:S08]  /*0000*/  LDC R1, c[0x0][0x37c] ;  /* 0x0000df00ff017b82 */ /* 0x000ff00000000800 */
[----:B------:R-:W0:Y:S01]  /*0010*/  LDC.64 R2, c[0x0][0x3a0] ;  /* 0x0000e800ff027b82 */ /* 0x000e220000000a00 */
[----:B------:R-:W0:Y:S02]  /*0020*/  LDCU.64 UR10, c[0x0][0x358] ;  /* 0x00006b00ff0a77ac */ /* 0x000e240008000a00 */
[----:B0-----:R0:W2:Y:S05]  /*0030*/  LDG.E R0, desc[UR10][R2.64] ;  /* 0x0000000a02007981 */ /* 0x0010aa000c1e1900 */
[----:B------:R-:W-:Y:S01]  /*0040*/  S2UR UR4, SR_CTAID.Y ;  /* 0x00000000000479c3 */ /* 0x000fe20000002600 */
[----:B------:R-:W1:Y:S01]  /*0050*/  LDCU UR6, c[0x0][0x370] ;  /* 0x00006e00ff0677ac */ /* 0x000e620008000800 */
[----:B------:R-:W3:Y:S01]  /*0060*/  S2R R5, SR_TID.Z ;  /* 0x0000000000057919 */ /* 0x000ee20000002300 */
[----:B------:R-:W4:Y:S01]  /*0070*/  LDCU UR7, c[0x0][0x374] ;  /* 0x00006e80ff0777ac */ /* 0x000f220008000800 */
[----:B------:R-:W5:Y:S04]  /*0080*/  S2R R6, SR_TID.Y ;  /* 0x0000000000067919 */ /* 0x000f680000002200 */
[----:B------:R-:W4:Y:S01]  /*0090*/  S2UR UR8, SR_CTAID.Z ;  /* 0x00000000000879c3 */ /* 0x000f220000002700 */
[----:B------:R-:W5:Y:S01]  /*00a0*/  LDCU UR9, c[0x0][0x360] ;  /* 0x00006c00ff0977ac */ /* 0x000f620008000800 */
[----:B0-----:R-:W0:Y:S01]  /*00b0*/  S2R R2, SR_TID.X ;  /* 0x0000000000027919 */ /* 0x001e220000002100 */
[----:B------:R-:W5:Y:S05]  /*00c0*/  LDCU UR12, c[0x0][0x364] ;  /* 0x00006c80ff0c77ac */ /* 0x000f6a0008000800 */
[----:B------:R-:W1:Y:S08]  /*00d0*/  S2UR UR5, SR_CTAID.X ;  /* 0x00000000000579c3 */ /* 0x000e700000002500 */
[----:B------:R-:W3:Y:S01]  /*00e0*/  LDC R4, c[0x0][0x368] ;  /* 0x0000da00ff047b82 */ /* 0x000ee20000000800 */
[----:B----4-:R-:W-:-:S04]  /*00f0*/  UIMAD UR4, UR7, UR8, UR4 ;  /* 0x00000008070472a4 */ /* 0x010fc8000f8e0204 */
[----:B-1----:R-:W-:-:S06]  /*0100*/  UIMAD UR4, UR4, UR6, UR5 ;  /* 0x00000006040472a4 */ /* 0x002fcc000f8e0205 */
[----:B---3--:R-:W-:-:S04]  /*0110*/  IMAD R3, R4, UR4, R5 ;  /* 0x0000000404037c24 */ /* 0x008fc8000f8e0205 */
[----:B-----5:R-:W-:-:S04]  /*0120*/  IMAD R3, R3, UR12, R6 ;  /* 0x0000000c03037c24 */ /* 0x020fc8000f8e0206 */
[----:B------:R-:W-:-:S04]  /*0130*/  IMAD R3, R3, UR9, RZ ;  /* 0x0000000903037c24 */ /* 0x000fc8000f8e02ff */
[----:B0-----:R-:W-:-:S05]  /*0140*/  IMAD.IADD R5, R3, 0x1, R2 ;  /* 0x0000000103057824 */ /* 0x001fca00078e0202 */
[----:B--2---:R-:W-:-:S13]  /*0150*/  ISETP.GT.AND P0, PT, R5, R0, PT ;  /* 0x000000000500720c */ /* 0x004fda0003f04270 */
[----:B------:R-:W-:Y:S05]  /*0160*/  @P0 EXIT ;  /* 0x000000000000094d */ /* 0x000fea0003800000 */
[----:B------:R-:W0:Y:S02]  /*0170*/  LDC.64 R6, c[0x0][0x398] ;  /* 0x0000e600ff067b82 */ /* 0x000e240000000a00 */
[----:B0-----:R-:W2:Y:S01]  /*0180*/  LDG.E R10, desc[UR10][R6.64] ;  /* 0x0000000a060a7981 */ /* 0x001ea2000c1e1900 */
[----:B------:R-:W-:Y:S02]  /*0190*/  CS2R R8, SRZ ;  /* 0x0000000000087805 */ /* 0x000fe4000001ff00 */
[----:B--2---:R-:W-:-:S13]  /*01a0*/  ISETP.GE.AND P0, PT, R10, 0x1, PT ;  /* 0x000000010a00780c */ /* 0x004fda0003f06270 */
[----:B------:R-:W-:Y:S05]  /*01b0*/  @!P0 BRA `(.L_x_0) ;  /* 0x0000001000c48947 */ /* 0x000fea0003800000 */
[C---:B------:R-:W-:Y:S01]  /*01c0*/  ISETP.GE.U32.AND P0, PT, R10.reuse, 0x4, PT ;  /* 0x000000040a00780c */ /* 0x040fe20003f06070 */
[----:B------:R-:W-:Y:S01]  /*01d0*/  IMAD.MOV.U32 R7, RZ, RZ, RZ ;  /* 0x000000ffff077224 */ /* 0x000fe200078e00ff */
[C---:B------:R-:W-:Y:S02]  /*01e0*/  LEA.HI R6, R10.reuse, R10, RZ, 0x1 ;  /* 0x0000000a0a067211 */ /* 0x040fe400078f08ff */
[----:B------:R-:W-:Y:S02]  /*01f0*/  CS2R R8, SRZ ;  /* 0x0000000000087805 */ /* 0x000fe4000001ff00 */
[----:B------:R-:W-:Y:S02]  /*0200*/  LOP3.LUT R4, R10, 0x3, RZ, 0xc0, !PT ;  /* 0x000000030a047812 */ /* 0x000fe400078ec0ff */
[----:B------:R-:W-:-:S05]  /*0210*/  SHF.R.S32.HI R6, RZ, 0x1, R6 ;  /* 0x00000001ff067819 */ /* 0x000fca0000011406 */
[----:B------:R-:W-:Y:S05]  /*0220*/  @!P0 BRA `(.L_x_1) ;  /* 0x0000001000488947 */ /* 0x000fea0003800000 */
[----:B------:R-:W0:Y:S01]  /*0230*/  LDCU.64 UR4, c[0x0][0x388] ;  /* 0x00007100ff0477ac */ /* 0x000e220008000a00 */
[----:B------:R-:W-:Y:S02]  /*0240*/  LOP3.LUT R7, R10, 0x7ffffffc, RZ, 0xc0, !PT ;  /* 0x7ffffffc0a077812 */ /* 0x000fe400078ec0ff */
[----:B------:R-:W-:Y:S02]  /*0250*/  CS2R R8, SRZ ;  /* 0x0000000000087805 */ /* 0x000fe4000001ff00 */
[----:B------:R-:W-:Y:S01]  /*0260*/  IADD3 R29, PT, PT, R3, R2, -R6 ;  /* 0x00000002031d7210 */ /* 0x000fe20007ffe806 */
[----:B------:R-:W-:-:S04]  /*0270*/  IMAD.MOV R22, RZ, RZ, -R7 ;  /* 0x000000ffff167224 */ /* 0x000fc800078e0a07 */
[----:B------:R-:W-:Y:S01]  /*0280*/  VIADD R29, R29, 0x3 ;  /* 0x000000031d1d7836 */ /* 0x000fe20000000000 */
[----:B------:R-:W-:Y:S01]  /*0290*/  ISETP.GE.AND P0, PT, R22, RZ, PT ;  /* 0x000000ff1600720c */ /* 0x000fe20003f06270 */
[----:B0-----:R-:W-:-:S04]  /*02a0*/  UIADD3 UR4, UP0, UPT, UR4, 0x10, URZ ;  /* 0x0000001004047890 */ /* 0x001fc8000ff1e0ff */
[----:B------:R-:W-:Y:S02]  /*02b0*/  UIADD3.X UR5, UPT, UPT, URZ, UR5, URZ, UP0, !UPT ;  /* 0x00000005ff057290 */ /* 0x000fe400087fe4ff */
[----:B------:R-:W-:-:S04]  /*02c0*/  IMAD.U32 R24, RZ, RZ, UR4 ;  /* 0x00000004ff187e24 */ /* 0x000fc8000f8e00ff */
[----:B------:R-:W-:Y:S02]  /*02d0*/  IMAD.U32 R23, RZ, RZ, UR5 ;  /* 0x00000005ff177e24 */ /* 0x000fe4000f8e00ff */
[----:B------:R-:W-:Y:S05]  /*02e0*/  @P0 BRA `(.L_x_2) ;  /* 0x0000000c007c0947 */ /* 0x000fea0003800000 */
[----:B------:R-:W-:Y:S01]  /*02f0*/  IMAD.MOV R10, RZ, RZ, -R22 ;  /* 0x000000ffff0a7224 */ /* 0x000fe200078e0a16 */
[----:B------:R-:W-:-:S04]  /*0300*/  PLOP3.LUT P0, PT, PT, PT, PT, 0x80, 0x8 ;  /* 0x000000000008781c */ /* 0x000fc80003f0f070 */
[----:B------:R-:W-:-:S13]  /*0310*/  ISETP.GT.AND P1, PT, R10, 0xc, PT ;  /* 0x0000000c0a00780c */ /* 0x000fda0003f24270 */
[----:B------:R-:W-:Y:S05]  /*0320*/  @!P1 BRA `(.L_x_3) ;  /* 0x0000000800209947 */ /* 0x000fea0003800000 */
[----:B------:R-:W-:-:S13]  /*0330*/  PLOP3.LUT P0, PT, PT, PT, PT, 0x8, 0x80 ;  /* 0x000000000080781c */ /* 0x000fda0003f0e170 */
.L_x_4:
[----:B------:R-:W-:Y:S02]  /*0340*/  VIADD R11, R29, 0xfffffffd ;  /* 0xfffffffd1d0b7836 */ /* 0x000fe40000000000 */
[----:B------:R-:W-:-:S03]  /*0350*/  IMAD.MOV.U32 R10, RZ, RZ, R24 ;  /* 0x000000ffff0a7224 */ /* 0x000fc600078e0018 */
[----:B------:R-:W-:-:S04]  /*0360*/  ISETP.GE.AND P2, PT, R11, R0, PT ;  /* 0x000000000b00720c */ /* 0x000fc80003f46270 */
[----:B------:R-:W-:-:S13]  /*0370*/  ISETP.LT.OR P2, PT, R11, RZ, P2 ;  /* 0x000000ff0b00720c */ /* 0x000fda0001741670 */
[----:B------:R-:W0:Y:S02]  /*0380*/  @!P2 LDC.64 R18, c[0x0][0x380] ;  /* 0x0000e000ff12ab82 */ /* 0x000e240000000a00 */
[----:B0-----:R-:W-:Y:S01]  /*0390*/  @!P2 IMAD.WIDE.U32 R18, R11, 0x8, R18 ;  /* 0x000000080b12a825 */ /* 0x001fe200078e0012 */
[----:B------:R-:W-:-:S05]  /*03a0*/  MOV R11, R23 ;  /* 0x00000017000b7202 */ /* 0x000fca0000000f00 */
[----:B------:R-:W2:Y:S04]  /*03b0*/  @!P2 LDG.E.64 R12, desc[UR10][R10.64+-0x10] ;  /* 0xfffff00a0a0ca981 */ /* 0x000ea8000c1e1b00 */
[----:B------:R-:W2:Y:S01]  /*03c0*/  @!P2 LDG.E.64 R18, desc[UR10][R18.64] ;  /* 0x0000000a1212a981 */ /* 0x000ea2000c1e1b00 */
[C---:B------:R-:W-:Y:S02]  /*03d0*/  VIADD R15, R29.reuse, 0xfffffffe ;  /* 0xfffffffe1d0f7836 */ /* 0x040fe40000000000 */
[----:B------:R-:W-:-:S03]  /*03e0*/  VIADD R23, R29, 0xffffffff ;  /* 0xffffffff1d177836 */ /* 0x000fc60000000000 */
[-C--:B------:R-:W-:Y:S02]  /*03f0*/  ISETP.GE.AND P4, PT, R15, R0.reuse, PT ;  /* 0x000000000f00720c */ /* 0x080fe40003f86270 */
[----:B------:R-:W-:Y:S02]  /*0400*/  ISETP.GE.AND P3, PT, R23, R0, PT ;  /* 0x000000001700720c */ /* 0x000fe40003f66270 */
[----:B------:R-:W-:Y:S02]  /*0410*/  ISETP.LT.OR P4, PT, R15, RZ, P4 ;  /* 0x000000ff0f00720c */ /* 0x000fe40002781670 */
[----:B------:R-:W-:-:S11]  /*0420*/  ISETP.LT.OR P3, PT, R23, RZ, P3 ;  /* 0x000000ff1700720c */ /* 0x000fd60001f61670 */
[----:B------:R-:W0:Y:S01]  /*0430*/  @!P4 LDC.64 R24, c[0x0][0x380] ;  /* 0x0000e000ff18cb82 */ /* 0x000e220000000a00 */
[C---:B------:R-:W-:Y:S01]  /*0440*/  ISETP.GE.AND P1, PT, R29.reuse, R0, PT ;  /* 0x000000001d00720c */ /* 0x040fe20003f26270 */
[----:B------:R-:W3:Y:S06]  /*0450*/  @!P4 LDG.E.64 R20, desc[UR10][R10.64+-0x8] ;  /* 0xfffff80a0a14c981 */ /* 0x000eec000c1e1b00 */
[----:B------:R-:W1:Y:S01]  /*0460*/  @!P3 LDC.64 R16, c[0x0][0x380] ;  /* 0x0000e000ff10bb82 */ /* 0x000e620000000a00 */
[----:B------:R-:W-:Y:S01]  /*0470*/  ISETP.LT.OR P1, PT, R29, RZ, P1 ;  /* 0x000000ff1d00720c */ /* 0x000fe20000f21670 */
[----:B0-----:R-:W-:-:S12]  /*0480*/  @!P4 IMAD.WIDE.U32 R24, R15, 0x8, R24 ;  /* 0x000000080f18c825 */ /* 0x001fd800078e0018 */
[----:B------:R-:W0:Y:S01]  /*0490*/  @!P1 LDC.64 R14, c[0x0][0x380] ;  /* 0x0000e000ff0e9b82 */ /* 0x000e220000000a00 */
[----:B------:R-:W3:Y:S01]  /*04a0*/  @!P4 LDG.E.64 R24, desc[UR10][R24.64] ;  /* 0x0000000a1818c981 */ /* 0x000ee2000c1e1b00 */
[----:B-1----:R-:W-:-:S06]  /*04b0*/  @!P3 IMAD.WIDE.U32 R16, R23, 0x8, R16 ;  /* 0x000000081710b825 */ /* 0x002fcc00078e0010 */
[----:B------:R-:W4:Y:S01]  /*04c0*/  @!P3 LDG.E.64 R16, desc[UR10][R16.64] ;  /* 0x0000000a1010b981 */ /* 0x000f22000c1e1b00 */
[----:B--2---:R-:W-:-:S03]  /*04d0*/  @!P2 DFMA R8, R18, R12, R8 ;  /* 0x0000000c1208a22b */ /* 0x004fc60000000008 */
[----:B------:R-:W4:Y:S01]  /*04e0*/  @!P3 LDG.E.64 R12, desc[UR10][R10.64] ;  /* 0x0000000a0a0cb981 */ /* 0x000f22000c1e1b00 */
[----:B0-----:R-:W-:-:S03]  /*04f0*/  @!P1 IMAD.WIDE.U32 R18, R29, 0x8, R14 ;  /* 0x000000081d129825 */ /* 0x001fc600078e000e */
[----:B------:R-:W2:Y:S04]  /*0500*/  @!P1 LDG.E.64 R14, desc[UR10][R10.64+0x8] ;  /* 0x0000080a0a0e9981 */ /* 0x000ea8000c1e1b00 */
[----:B------:R-:W2:Y:S01]  /*0510*/  @!P1 LDG.E.64 R18, desc[UR10][R18.64] ;  /* 0x0000000a12129981 */ /* 0x000ea2000c1e1b00 */
[----:B------:R-:W-:-:S05]  /*0520*/  VIADD R27, R29, 0x1 ;  /* 0x000000011d1b7836 */ /* 0x000fca0000000000 */
[----:B------:R-:W-:-:S04]  /*0530*/  ISETP.GE.AND P2, PT, R27, R0, PT ;  /* 0x000000001b00720c */ /* 0x000fc80003f46270 */
[----:B------:R-:W-:Y:S01]  /*0540*/  ISETP.LT.OR P2, PT, R27, RZ, P2 ;  /* 0x000000ff1b00720c */ /* 0x000fe20001741670 */
[----:B------:R-:W-:Y:S01]  /*0550*/  VIADD R23, R29, 0x2 ;  /* 0x000000021d177836 */ /* 0x000fe20000000000 */
[----:B---3--:R-:W-:-:S11]  /*0560*/  @!P4 DFMA R8, R24, R20, R8 ;  /* 0x000000141808c22b */ /* 0x008fd60000000008 */
[----:B------:R-:W0:Y:S01]  /*0570*/  @!P2 LDC.64 R24, c[0x0][0x380] ;  /* 0x0000e000ff18ab82 */ /* 0x000e220000000a00 */
[C---:B------:R-:W-:Y:S01]  /*0580*/  ISETP.GE.AND P4, PT, R23.reuse, R0, PT ;  /* 0x000000001700720c */ /* 0x040fe20003f86270 */
[----:B------:R-:W3:Y:S03]  /*0590*/  @!P2 LDG.E.64 R20, desc[UR10][R10.64+0x10] ;  /* 0x0000100a0a14a981 */ /* 0x000ee6000c1e1b00 */
[----:B------:R-:W-:Y:S01]  /*05a0*/  ISETP.LT.OR P4, PT, R23, RZ, P4 ;  /* 0x000000ff1700720c */ /* 0x000fe20002781670 */
[----:B0-----:R-:W-:-:S06]  /*05b0*/  @!P2 IMAD.WIDE.U32 R24, R27, 0x8, R24 ;  /* 0x000000081b18a825 */ /* 0x001fcc00078e0018 */
[----:B------:R-:W3:Y:S01]  /*05c0*/  @!P2 LDG.E.64 R24, desc[UR10][R24.64] ;  /* 0x0000000a1818a981 */ /* 0x000ee2000c1e1b00 */
[----:B----4-:R-:W-:Y:S01]  /*05d0*/  @!P3 DFMA R8, R16, R12, R8 ;  /* 0x0000000c1008b22b */ /* 0x010fe20000000008 */
[----:B------:R-:W-:-:S04]  /*05e0*/  VIADD R17, R29, 0x3 ;  /* 0x000000031d117836 */ /* 0x000fc80000000000 */
[----:B------:R-:W0:Y:S01]  /*05f0*/  @!P4 LDC.64 R12, c[0x0][0x380] ;  /* 0x0000e000ff0ccb82 */ /* 0x000e220000000a00 */
[----:B------:R-:W-:-:S04]  /*0600*/  ISETP.GE.AND P3, PT, R17, R0, PT ;  /* 0x000000001100720c */ /* 0x000fc80003f66270 */
[----:B------:R-:W-:Y:S01]  /*0610*/  ISETP.LT.OR P3, PT, R17, RZ, P3 ;  /* 0x000000ff1100720c */ /* 0x000fe20001f61670 */
[----:B--2---:R-:W-:-:S12]  /*0620*/  @!P1 DFMA R8, R18, R14, R8 ;  /* 0x0000000e1208922b */ /* 0x004fd80000000008 */
[----:B------:R-:W1:Y:S01]  /*0630*/  @!P3 LDC.64 R14, c[0x0][0x380] ;  /* 0x0000e000ff0ebb82 */ /* 0x000e620000000a00 */
[----:B0-----:R-:W-:Y:S02]  /*0640*/  @!P4 IMAD.WIDE.U32 R18, R23, 0x8, R12 ;  /* 0x000000081712c825 */ /* 0x001fe400078e000c */
[----:B------:R-:W2:Y:S04]  /*0650*/  @!P4 LDG.E.64 R12, desc[UR10][R10.64+0x18] ;  /* 0x0000180a0a0cc981 */ /* 0x000ea8000c1e1b00 */
[----:B------:R-:W2:Y:S01]  /*0660*/  @!P4 LDG.E.64 R18, desc[UR10][R18.64] ;  /* 0x0000000a1212c981 */ /* 0x000ea2000c1e1b00 */
[----:B-1----:R-:W-:-:S03]  /*0670*/  @!P3 IMAD.WIDE.U32 R16, R17, 0x8, R14 ;  /* 0x000000081110b825 */ /* 0x002fc600078e000e */
[----:B------:R-:W4:Y:S04]  /*0680*/  @!P3 LDG.E.64 R14, desc[UR10][R10.64+0x20] ;  /* 0x0000200a0a0eb981 */ /* 0x000f28000c1e1b00 */
[----:B------:R-:W4:Y:S01]  /*0690*/  @!P3 LDG.E.64 R16, desc[UR10][R16.64] ;  /* 0x0000000a1010b981 */ /* 0x000f22000c1e1b00 */
        /* <DEDUP_REMOVED lines=11> */
[----:B--2---:R-:W-:-:S05]  /*0750*/  @!P4 DFMA R8, R18, R12, R8 ;  /* 0x0000000c1208c22b */ /* 0x004fca0000000008 */
[----:B------:R-:W0:Y:S01]  /*0760*/  @!P2 LDC.64 R12, c[0x0][0x380] ;  /* 0x0000e000ff0cab82 */ /* 0x000e220000000a00 */
[----:B------:R-:W-:-:S04]  /*0770*/  IADD3 R19, PT, PT, R29, 0x6, RZ ;  /* 0x000000061d137810 */ /* 0x000fc80007ffe0ff */
[----:B------:R-:W-:-:S04]  /*0780*/  ISETP.GE.AND P4, PT, R19, R0, PT ;  /* 0x000000001300720c */ /* 0x000fc80003f86270 */
[----:B------:R-:W-:Y:S01]  /*0790*/  ISETP.LT.OR P4, PT, R19, RZ, P4 ;  /* 0x000000ff1300720c */ /* 0x000fe20002781670 */
[----:B----4-:R-:W-:-:S12]  /*07a0*/  @!P3 DFMA R8, R16, R14, R8 ;  /* 0x0000000e1008b22b */ /* 0x010fd80000000008 */
        /* <DEDUP_REMOVED lines=13> */
[----:B------:R-:W-:-:S04]  /*0880*/  ISETP.GE.AND P1, PT, R23, R0, PT ;  /* 0x000000001700720c */ /* 0x000fc80003f26270 */
[----:B------:R-:W-:Y:S01]  /*0890*/  ISETP.LT.OR P1, PT, R23, RZ, P1 ;  /* 0x000000ff1700720c */ /* 0x000fe20000f21670 */
[----:B------:R-:W-:Y:S02]  /*08a0*/  VIADD R21, R29, 0x9 ;  /* 0x000000091d157836 */ /* 0x000fe40000000000 */
[----:B0-----:R-:W-:-:S06]  /*08b0*/  @!P3 IMAD.WIDE.U32 R24, R27, 0x8, R24 ;  /* 0x000000081b18b825 */ /* 0x001fcc00078e0018 */
[----:B------:R-:W3:Y:S01]  /*08c0*/  @!P3 LDG.E.64 R24, desc[UR10][R24.64] ;  /* 0x0000000a1818b981 */ /* 0x000ee2000c1e1b00 */
[----:B--2---:R-:W-:-:S03]  /*08d0*/  @!P2 DFMA R8, R14, R12, R8 ;  /* 0x0000000c0e08a22b */ /* 0x004fc60000000008 */
[----:B------:R-:W0:Y:S01]  /*08e0*/  @!P1 LDC.64 R14, c[0x0][0x380] ;  /* 0x0000e000ff0e9b82 */ /* 0x000e220000000a00 */
[C---:B------:R-:W-:Y:S01]  /*08f0*/  ISETP.GE.AND P2, PT, R21.reuse, R0, PT ;  /* 0x000000001500720c */ /* 0x040fe20003f46270 */
[----:B------:R-:W3:Y:S03]  /*0900*/  @!P3 LDG.E.64 R12, desc[UR10][R10.64+0x40] ;  /* 0x0000400a0a0cb981 */ /* 0x000ee6000c1e1b00 */
        /* <DEDUP_REMOVED lines=12> */
[----:B------:R-:W-:-:S05]  /*09d0*/  VIADD R27, R29, 0xc ;  /* 0x0000000c1d1b7836 */ /* 0x000fca0000000000 */
[----:B------:R-:W-:-:S04]  /*09e0*/  ISETP.GE.AND P5, PT, R27, R0, PT ;  /* 0x000000001b00720c */ /* 0x000fc80003fa6270 */
[----:B------:R-:W-:Y:S01]  /*09f0*/  ISETP.LT.OR P5, PT, R27, RZ, P5 ;  /* 0x000000ff1b00720c */ /* 0x000fe20002fa1670 */
[----:B---3--:R-:W-:Y:S01]  /*0a00*/  @!P3 DFMA R8, R24, R12, R8 ;  /* 0x0000000c1808b22b */ /* 0x008fe20000000008 */
[----:B------:R-:W-:Y:S01]  /*0a10*/  VIADD R25, R29, 0xb ;  /* 0x0000000b1d197836 */ /* 0x000fe20000000000 */
[----:B------:R-:W0:Y:S04]  /*0a20*/  @!P4 LDC.64 R12, c[0x0][0x380] ;  /* 0x0000e000ff0ccb82 */ /* 0x000e280000000a00 */
[----:B------:R-:W-:-:S04]  /*0a30*/  ISETP.GE.AND P3, PT, R25, R0, PT ;  /* 0x000000001900720c */ /* 0x000fc80003f66270 */
[----:B------:R-:W-:Y:S01]  /*0a40*/  ISETP.LT.OR P3, PT, R25, RZ, P3 ;  /* 0x000000ff1900720c */ /* 0x000fe20001f61670 */
[----:B--2---:R-:W-:-:S12]  /*0a50*/  @!P1 DFMA R8, R16, R14, R8 ;  /* 0x0000000e1008922b */ /* 0x004fd80000000008 */
[----:B------:R-:W1:Y:S08]  /*0a60*/  @!P3 LDC.64 R14, c[0x0][0x380] ;  /* 0x0000e000ff0ebb82 */ /* 0x000e700000000a00 */
[----:B------:R-:W2:Y:S01]  /*0a70*/  @!P5 LDC.64 R16, c[0x0][0x380] ;  /* 0x0000e000ff10db82 */ /* 0x000ea20000000a00 */
[----:B0-----:R-:W-:-:S06]  /*0a80*/  @!P4 IMAD.WIDE.U32 R12, R23, 0x8, R12 ;  /* 0x00000008170cc825 */ /* 0x001fcc00078e000c */
[----:B------:R-:W3:Y:S01]  /*0a90*/  @!P4 LDG.E.64 R12, desc[UR10][R12.64] ;  /* 0x0000000a0c0cc981 */ /* 0x000ee2000c1e1b00 */
[----:B----4-:R-:W-:-:S03]  /*0aa0*/  @!P2 DFMA R8, R20, R18, R8 ;  /* 0x000000121408a22b */ /* 0x010fc60000000008 */
[----:B------:R-:W3:Y:S01]  /*0ab0*/  @!P4 LDG.E.64 R18, desc[UR10][R10.64+0x58] ;  /* 0x0000580a0a12c981 */ /* 0x000ee2000c1e1b00 */
[----:B-1----:R-:W-:-:S03]  /*0ac0*/  @!P3 IMAD.WIDE.U32 R20, R25, 0x8, R14 ;  /* 0x000000081914b825 */ /* 0x002fc600078e000e */
[----:B------:R-:W4:Y:S04]  /*0ad0*/  @!P3 LDG.E.64 R14, desc[UR10][R10.64+0x60] ;  /* 0x0000600a0a0eb981 */ /* 0x000f28000c1e1b00 */
[----:B------:R-:W4:Y:S01]  /*0ae0*/  @!P3 LDG.E.64 R20, desc[UR10][R20.64] ;  /* 0x0000000a1414b981 */ /* 0x000f22000c1e1b00 */
[----:B--2---:R-:W-:-:S03]  /*0af0*/  @!P5 IMAD.WIDE.U32 R26, R27, 0x8, R16 ;  /* 0x000000081b1ad825 */ /* 0x004fc600078e0010 */
[----:B------:R-:W2:Y:S04]  /*0b00*/  @!P5 LDG.E.64 R16, desc[UR10][R10.64+0x68] ;  /* 0x0000680a0a10d981 */ /* 0x000ea8000c1e1b00 */
[----:B------:R-:W2:Y:S01]  /*0b10*/  @!P5 LDG.E.64 R26, desc[UR10][R26.64] ;  /* 0x0000000a1a1ad981 */ /* 0x000ea2000c1e1b00 */
[----:B------:R-:W-:-:S05]  /*0b20*/  VIADD R22, R22, 0x10 ;  /* 0x0000001016167836 */ /* 0x000fca0000000000 */
[----:B------:R-:W-:Y:S02]  /*0b30*/  ISETP.GE.AND P1, PT, R22, -0xc, PT ;  /* 0xfffffff41600780c */ /* 0x000fe40003f26270 */
[----:B------:R-:W-:Y:S01]  /*0b40*/  IADD3 R24, P2, PT, R10, 0x80, RZ ;  /* 0x000000800a187810 */ /* 0x000fe20007f5e0ff */
[----:B------:R-:W-:-:S03]  /*0b50*/  VIADD R29, R29, 0x10 ;  /* 0x000000101d1d7836 */ /* 0x000fc60000000000 */
[----:B------:R-:W-:Y:S01]  /*0b60*/  IADD3.X R23, PT, PT, RZ, R11, RZ, P2, !PT ;  /* 0x0000000bff177210 */ /* 0x000fe200017fe4ff */
[----:B---3--:R-:W-:-:S08]  /*0b70*/  @!P4 DFMA R8, R12, R18, R8 ;  /* 0x000000120c08c22b */ /* 0x008fd00000000008 */
[----:B----4-:R-:W-:-:S08]  /*0b80*/  @!P3 DFMA R8, R20, R14, R8 ;  /* 0x0000000e1408b22b */ /* 0x010fd00000000008 */
[----:B--2---:R-:W-:Y:S01]  /*0b90*/  @!P5 DFMA R8, R26, R16, R8 ;  /* 0x000000101a08d22b */ /* 0x004fe20000000008 */
[----:B------:R-:W-:Y:S10]  /*0ba0*/  @!P1 BRA `(.L_x_4) ;  /* 0xfffffff400e49947 */ /* 0x000ff4000383ffff */
.L_x_3:
[----:B------:R-:W-:-:S05]  /*0bb0*/  IMAD.MOV R10, RZ, RZ, -R22 ;  /* 0x000000ffff0a7224 */ /* 0x000fca00078e0a16 */
[----:B------:R-:W-:-:S13]  /*0bc0*/  ISETP.GT.AND P1, PT, R10, 0x4, PT ;  /* 0x000000040a00780c */ /* 0x000fda0003f24270 */
[----:B------:R-:W-:Y:S05]  /*0bd0*/  @!P1 BRA `(.L_x_5) ;  /* 0x0000000400389947 */ /* 0x000fea0003800000 */
[C---:B------:R-:W-:Y:S02]  /*0be0*/  VIADD R11, R29.reuse, 0xfffffffd ;  /* 0xfffffffd1d0b7836 */ /* 0x040fe40000000000 */
[----:B------:R-:W-:-:S03]  /*0bf0*/  VIADD R19, R29, 0xfffffffe ;  /* 0xfffffffe1d137836 */ /* 0x000fc60000000000 */
[-C--:B------:R-:W-:Y:S02]  /*0c00*/  ISETP.GE.AND P1, PT, R11, R0.reuse, PT ;  /* 0x000000000b00720c */ /* 0x080fe40003f26270 */
[----:B------:R-:W-:Y:S02]  /*0c10*/  ISETP.GE.AND P2, PT, R19, R0, PT ;  /* 0x000000001300720c */ /* 0x000fe40003f46270 */
[----:B------:R-:W-:Y:S02]  /*0c20*/  ISETP.LT.OR P1, PT, R11, RZ, P1 ;  /* 0x000000ff0b00720c */ /* 0x000fe40000f21670 */
[----:B------:R-:W-:-:S11]  /*0c30*/  ISETP.LT.OR P2, PT, R19, RZ, P2 ;  /* 0x000000ff1300720c */ /* 0x000fd60001741670 */
[----:B------:R-:W0:Y:S01]  /*0c40*/  @!P1 LDC.64 R14, c[0x0][0x380] ;  /* 0x0000e000ff0e9b82 */ /* 0x000e220000000a00 */
[----:B------:R-:W-:-:S07]  /*0c50*/  @!P1 IMAD.MOV.U32 R25, RZ, RZ, R23 ;  /* 0x000000ffff199224 */ /* 0x000fce00078e0017 */
[----:B------:R-:W1:Y:S01]  /*0c60*/  @!P2 LDC.64 R16, c[0x0][0x380] ;  /* 0x0000e000ff10ab82 */ /* 0x000e620000000a00 */
[----:B0-----:R-:W-:Y:S02]  /*0c70*/  @!P1 IMAD.WIDE.U32 R14, R11, 0x8, R14 ;  /* 0x000000080b0e9825 */ /* 0x001fe400078e000e */
[----:B------:R0:W2:Y:S04]  /*0c80*/  @!P1 LDG.E.64 R10, desc[UR10][R24.64+-0x10] ;  /* 0xfffff00a180a9981 */ /* 0x0000a8000c1e1b00 */
[----:B------:R-:W2:Y:S01]  /*0c90*/  @!P1 LDG.E.64 R14, desc[UR10][R14.64] ;  /* 0x0000000a0e0e9981 */ /* 0x000ea2000c1e1b00 */
[----:B-1----:R-:W-:-:S04]  /*0ca0*/  @!P2 IMAD.WIDE.U32 R16, R19, 0x8, R16 ;  /* 0x000000081310a825 */ /* 0x002fc800078e0010 */
[----:B0-----:R-:W-:Y:S02]  /*0cb0*/  @!P2 IMAD.MOV.U32 R25, RZ, RZ, R23 ;  /* 0x000000ffff19a224 */ /* 0x001fe400078e0017 */
[----:B------:R-:W3:Y:S04]  /*0cc0*/  @!P2 LDG.E.64 R16, desc[UR10][R16.64] ;  /* 0x0000000a1010a981 */ /* 0x000ee8000c1e1b00 */
[----:B------:R0:W3:Y:S01]  /*0cd0*/  @!P2 LDG.E.64 R12, desc[UR10][R24.64+-0x8] ;  /* 0xfffff80a180ca981 */ /* 0x0000e2000c1e1b00 */
[----:B------:R-:W-:-:S05]  /*0ce0*/  VIADD R19, R19, 0x1 ;  /* 0x0000000113137836 */ /* 0x000fca0000000000 */
[----:B------:R-:W-:-:S04]  /*0cf0*/  ISETP.GE.AND P3, PT, R19, R0, PT ;  /* 0x000000001300720c */ /* 0x000fc80003f66270 */
[----:B------:R-:W-:Y:S02]  /*0d00*/  ISETP.LT.OR P3, PT, R19, RZ, P3 ;  /* 0x000000ff1300720c */ /* 0x000fe40001f61670 */
[----:B------:R-:W-:-:S11]  /*0d10*/  ISETP.GE.AND P0, PT, R29, R0, PT ;  /* 0x000000001d00720c */ /* 0x000fd60003f06270 */
[----:B------:R-:W1:Y:S01]  /*0d20*/  @!P3 LDC.64 R20, c[0x0][0x380] ;  /* 0x0000e000ff14bb82 */ /* 0x000e620000000a00 */
[----:B------:R-:W-:Y:S01]  /*0d30*/  ISETP.LT.OR P0, PT, R29, RZ, P0 ;  /* 0x000000ff1d00720c */ /* 0x000fe20000701670 */
[----:B0-----:R-:W-:Y:S02]  /*0d40*/  @!P3 IMAD.MOV.U32 R25, RZ, RZ, R23 ;  /* 0x000000ffff19b224 */ /* 0x001fe400078e0017 */
[----:B-1----:R-:W-:-:S10]  /*0d50*/  @!P3 IMAD.WIDE.U32 R20, R19, 0x8, R20 ;  /* 0x000000081314b825 */ /* 0x002fd400078e0014 */
[----:B------:R-:W0:Y:S01]  /*0d60*/  @!P0 LDC.64 R18, c[0x0][0x380] ;  /* 0x0000e000ff128b82 */ /* 0x000e220000000a00 */
[----:B------:R-:W4:Y:S01]  /*0d70*/  @!P3 LDG.E.64 R20, desc[UR10][R20.64] ;  /* 0x0000000a1414b981 */ /* 0x000f22000c1e1b00 */
[----:B0-----:R-:W-:-:S06]  /*0d80*/  @!P0 IMAD.WIDE.U32 R18, R29, 0x8, R18 ;  /* 0x000000081d128825 */ /* 0x001fcc00078e0012 */
[----:B------:R-:W5:Y:S01]  /*0d90*/  @!P0 LDG.E.64 R18, desc[UR10][R18.64] ;  /* 0x0000000a12128981 */ /* 0x000f62000c1e1b00 */
[----:B--2---:R-:W-:Y:S01]  /*0da0*/  @!P1 DFMA R8, R14, R10, R8 ;  /* 0x0000000a0e08922b */ /* 0x004fe20000000008 */
[----:B------:R-:W-:Y:S02]  /*0db0*/  IADD3 R11, PT, PT, R29, 0x1, RZ ;  /* 0x000000011d0b7810 */ /* 0x000fe40007ffe0ff */
[----:B------:R0:W4:Y:S02]  /*0dc0*/  @!P3 LDG.E.64 R14, desc[UR10][R24.64] ;  /* 0x0000000a180eb981 */ /* 0x000124000c1e1b00 */
[----:B------:R-:W-:-:S04]  /*0dd0*/  ISETP.GE.AND P1, PT, R11, R0, PT ;  /* 0x000000000b00720c */ /* 0x000fc80003f26270 */
[----:B------:R-:W-:Y:S01]  /*0de0*/  ISETP.LT.OR P1, PT, R11, RZ, P1 ;  /* 0x000000ff0b00720c */ /* 0x000fe20000f21670 */
[----:B---3--:R-:W-:Y:S01]  /*0df0*/  @!P2 DFMA R8, R16, R12, R8 ;  /* 0x0000000c1008a22b */ /* 0x008fe20000000008 */
[----:B------:R-:W-:Y:S02]  /*0e00*/  @!P0 IMAD.MOV.U32 R16, RZ, RZ, R24 ;  /* 0x000000ffff108224 */ /* 0x000fe400078e0018 */
[----:B------:R-:W-:-:S06]  /*0e10*/  @!P0 IMAD.MOV.U32 R17, RZ, RZ, R23 ;  /* 0x000000ffff118224 */ /* 0x000fcc00078e0017 */
[----:B------:R-:W5:Y:S03]  /*0e20*/  @!P0 LDG.E.64 R16, desc[UR10][R16.64+0x8] ;  /* 0x0000080a10108981 */ /* 0x000f66000c1e1b00 */
[----:B------:R-:W1:Y:S01]  /*0e30*/  @!P1 LDC.64 R12, c[0x0][0x380] ;  /* 0x0000e000ff0c9b82 */ /* 0x000e620000000a00 */
[----:B------:R-:W-:Y:S02]  /*0e40*/  @!P1 IMAD.MOV.U32 R10, RZ, RZ, R24 ;  /* 0x000000ffff0a9224 */ /* 0x000fe400078e0018 */
[----:B-1----:R-:W-:-:S04]  /*0e50*/  @!P1 IMAD.WIDE.U32 R12, R11, 0x8, R12 ;  /* 0x000000080b0c9825 */ /* 0x002fc800078e000c */
[----:B------:R-:W-:Y:S02]  /*0e60*/  @!P1 IMAD.MOV.U32 R11, RZ, RZ, R23 ;  /* 0x000000ffff0b9224 */ /* 0x000fe400078e0017 */
[----:B------:R-:W2:Y:S04]  /*0e70*/  @!P1 LDG.E.64 R12, desc[UR10][R12.64] ;  /* 0x0000000a0c0c9981 */ /* 0x000ea8000c1e1b00 */
[----:B------:R-:W2:Y:S01]  /*0e80*/  @!P1 LDG.E.64 R10, desc[UR10][R10.64+0x10] ;  /* 0x0000100a0a0a9981 */ /* 0x000ea2000c1e1b00 */
[----:B0-----:R-:W-:-:S05]  /*0e90*/  VIADD R25, R29, 0x2 ;  /* 0x000000021d197836 */ /* 0x001fca0000000000 */
[C---:B------:R-:W-:Y:S01]  /*0ea0*/  ISETP.GE.AND P2, PT, R25.reuse, R0, PT ;  /* 0x000000001900720c */ /* 0x040fe20003f46270 */
[----:B------:R-:W-:-:S03]  /*0eb0*/  VIADD R27, R25, 0x1 ;  /* 0x00000001191b7836 */ /* 0x000fc60000000000 */
[----:B------:R-:W-:Y:S02]  /*0ec0*/  ISETP.LT.OR P2, PT, R25, RZ, P2 ;  /* 0x000000ff1900720c */ /* 0x000fe40001741670 */
[-C--:B------:R-:W-:Y:S02]  /*0ed0*/  ISETP.GE.AND P4, PT, R27, R0.reuse, PT ;  /* 0x000000001b00720c */ /* 0x080fe40003f86270 */
[----:B------:R-:W-:Y:S02]  /*0ee0*/  IADD3 R29, PT, PT, R29, 0x4, RZ ;  /* 0x000000041d1d7810 */ /* 0x000fe40007ffe0ff */
[----:B------:R-:W-:Y:S01]  /*0ef0*/  ISETP.LT.OR P4, PT, R27, RZ, P4 ;  /* 0x000000ff1b00720c */ /* 0x000fe20002781670 */
[----:B----4-:R-:W-:Y:S01]  /*0f00*/  @!P3 DFMA R8, R20, R14, R8 ;  /* 0x0000000e1408b22b */ /* 0x010fe20000000008 */
[----:B------:R-:W-:-:S05]  /*0f10*/  ISETP.GE.AND P3, PT, R29, R0, PT ;  /* 0x000000001d00720c */ /* 0x000fca0003f66270 */
[----:B------:R-:W0:Y:S01]  /*0f20*/  @!P2 LDC.64 R14, c[0x0][0x380] ;  /* 0x0000e000ff0eab82 */ /* 0x000e220000000a00 */
[----:B------:R-:W-:Y:S01]  /*0f30*/  ISETP.LT.OR P3, PT, R29, RZ, P3 ;  /* 0x000000ff1d00720c */ /* 0x000fe20001f61670 */
[----:B-----5:R-:W-:-:S06]  /*0f40*/  @!P0 DFMA R8, R18, R16, R8 ;  /* 0x000000101208822b */ /* 0x020fcc0000000008 */
[----:B------:R-:W1:Y:S01]  /*0f50*/  @!P4 LDC.64 R16, c[0x0][0x380] ;  /* 0x0000e000ff10cb82 */ /* 0x000e620000000a00 */
[----:B------:R-:W-:-:S07]  /*0f60*/  IADD3 R20, P0, PT, R24, 0x20, RZ ;  /* 0x0000002018147810 */ /* 0x000fce0007f1e0ff */
[----:B------:R-:W3:Y:S01]  /*0f70*/  @!P3 LDC.64 R18, c[0x0][0x380] ;  /* 0x0000e000ff12bb82 */ /* 0x000ee20000000a00 */
[----:B------:R-:W-:Y:S02]  /*0f80*/  IMAD.X R21, RZ, RZ, R23, P0 ;  /* 0x000000ffff157224 */ /* 0x000fe400000e0617 */
[----:B0-----:R-:W-:-:S03]  /*0f90*/  @!P2 IMAD.WIDE.U32 R14, R25, 0x8, R14 ;  /* 0x00000008190ea825 */ /* 0x001fc600078e000e */
[----:B------:R-:W4:Y:S01]  /*0fa0*/  @!P4 LDG.E.64 R24, desc[UR10][R20.64] ;  /* 0x0000000a1418c981 */ /* 0x000f22000c1e1b00 */
[----:B-1----:R-:W-:-:S06]  /*0fb0*/  @!P4 IMAD.WIDE.U32 R26, R27, 0x8, R16 ;  /* 0x000000081b1ac825 */ /* 0x002fcc00078e0010 */
[----:B------:R-:W4:Y:S01]  /*0fc0*/  @!P4 LDG.E.64 R26, desc[UR10][R26.64] ;  /* 0x0000000a1a1ac981 */ /* 0x000f22000c1e1b00 */
[----:B--2---:R-:W-:-:S03]  /*0fd0*/  @!P1 DFMA R8, R12, R10, R8 ;  /* 0x0000000a0c08922b */ /* 0x004fc60000000008 */
[----:B------:R-:W2:Y:S04]  /*0fe0*/  @!P2 LDG.E.64 R10, desc[UR10][R20.64+-0x8] ;  /* 0xfffff80a140aa981 */ /* 0x000ea8000c1e1b00 */
[----:B------:R-:W2:Y:S01]  /*0ff0*/  @!P2 LDG.E.64 R12, desc[UR10][R14.64] ;  /* 0x0000000a0e0ca981 */ /* 0x000ea2000c1e1b00 */
[----:B---3--:R-:W-:-:S06]  /*1000*/  @!P3 IMAD.WIDE.U32 R16, R29, 0x8, R18 ;  /* 0x000000081d10b825 */ /* 0x008fcc00078e0012 */
[----:B------:R-:W3:Y:S04]  /*1010*/  @!P3 LDG.E.64 R16, desc[UR10][R16.64] ;  /* 0x0000000a1010b981 */ /* 0x000ee8000c1e1b00 */
[----:B------:R-:W3:Y:S01]  /*1020*/  @!P3 LDG.E.64 R14, desc[UR10][R20.64+0x8] ;  /* 0x0000080a140eb981 */ /* 0x000ee2000c1e1b00 */
[----:B------:R-:W-:Y:S01]  /*1030*/  VIADD R22, R22, 0x4 ;  /* 0x0000000416167836 */ /* 0x000fe20000000000 */
[----:B------:R-:W-:Y:S01]  /*1040*/  PLOP3.LUT P0, PT, PT, PT, PT, 0x8, 0x80 ;  /* 0x000000000080781c */ /* 0x000fe20003f0e170 */
[----:B------:R-:W-:Y:S02]  /*1050*/  VIADD R29, R29, 0x4 ;  /* 0x000000041d1d7836 */ /* 0x000fe40000000000 */
[----:B------:R-:W-:Y:S01]  /*1060*/  VIADD R22, R22, 0x4 ;  /* 0x0000000416167836 */ /* 0x000fe20000000000 */
[----:B--2---:R-:W-:-:S08]  /*1070*/  @!P2 DFMA R8, R12, R10, R8 ;  /* 0x0000000a0c08a22b */ /* 0x004fd00000000008 */
[----:B----4-:R-:W-:Y:S01]  /*1080*/  @!P4 DFMA R8, R26, R24, R8 ;  /* 0x000000181a08c22b */ /* 0x010fe20000000008 */
[----:B------:R-:W-:-:S07]  /*1090*/  IADD3 R24, P1, PT, R20, 0x20, RZ ;  /* 0x0000002014187810 */ /* 0x000fce0007f3e0ff */
[----:B---3--:R-:W-:Y:S01]  /*10a0*/  @!P3 DFMA R8, R16, R14, R8 ;  /* 0x0000000e1008b22b */ /* 0x008fe20000000008 */
[----:B------:R-:W-:-:S10]  /*10b0*/  IMAD.X R23, RZ, RZ, R21, P1 ;  /* 0x000000ffff177224 */ /* 0x000fd400008e0615 */
.L_x_5:
[----:B------:R-:W-:-:S13]  /*10c0*/  ISETP.NE.OR P0, PT, R22, RZ, P0 ;  /* 0x000000ff1600720c */ /* 0x000fda0000705670 */
[----:B------:R-:W-:Y:S05]  /*10d0*/  @!P0 BRA `(.L_x_1) ;  /* 0x00000000009c8947 */ /* 0x000fea0003800000 */
.L_x_2:
        /* <DEDUP_REMOVED lines=9> */
[C---:B------:R-:W-:Y:S01]  /*1170*/  VIADD R25, R29.reuse, 0xfffffffe ;  /* 0xfffffffe1d197836 */ /* 0x040fe20000000000 */
[C---:B------:R-:W-:Y:S01]  /*1180*/  ISETP.GE.AND P3, PT, R29.reuse, R0, PT ;  /* 0x000000001d00720c */ /* 0x040fe20003f66270 */
[----:B------:R-:W-:-:S03]  /*1190*/  VIADD R23, R29, 0xffffffff ;  /* 0xffffffff1d177836 */ /* 0x000fc60000000000 */
[-C--:B------:R-:W-:Y:S02]  /*11a0*/  ISETP.GE.AND P1, PT, R25, R0.reuse, PT ;  /* 0x000000001900720c */ /* 0x080fe40003f26270 */
[----:B------:R-:W-:Y:S02]  /*11b0*/  ISETP.GE.AND P2, PT, R23, R0, PT ;  /* 0x000000001700720c */ /* 0x000fe40003f46270 */
[----:B------:R-:W-:Y:S02]  /*11c0*/  ISETP.LT.OR P1, PT, R25, RZ, P1 ;  /* 0x000000ff1900720c */ /* 0x000fe40000f21670 */
[----:B------:R-:W-:Y:S02]  /*11d0*/  ISETP.LT.OR P2, PT, R23, RZ, P2 ;  /* 0x000000ff1700720c */ /* 0x000fe40001741670 */
[----:B------:R-:W-:-:S09]  /*11e0*/  ISETP.LT.OR P3, PT, R29, RZ, P3 ;  /* 0x000000ff1d00720c */ /* 0x000fd20001f61670 */
[----:B------:R-:W0:Y:S08]  /*11f0*/  @!P1 LDC.64 R20, c[0x0][0x380] ;  /* 0x0000e000ff149b82 */ /* 0x000e300000000a00 */
[----:B------:R-:W1:Y:S08]  /*1200*/  @!P2 LDC.64 R18, c[0x0][0x380] ;  /* 0x0000e000ff12ab82 */ /* 0x000e700000000a00 */
[----:B------:R-:W3:Y:S01]  /*1210*/  @!P3 LDC.64 R12, c[0x0][0x380] ;  /* 0x0000e000ff0cbb82 */ /* 0x000ee20000000a00 */
[----:B0-----:R-:W-:-:S02]  /*1220*/  @!P1 IMAD.WIDE.U32 R24, R25, 0x8, R20 ;  /* 0x0000000819189825 */ /* 0x001fc400078e0014 */
[----:B------:R-:W4:Y:S04]  /*1230*/  @!P1 LDG.E.64 R20, desc[UR10][R10.64+-0x8] ;  /* 0xfffff80a0a149981 */ /* 0x000f28000c1e1b00 */
[----:B------:R-:W4:Y:S01]  /*1240*/  @!P1 LDG.E.64 R24, desc[UR10][R24.64] ;  /* 0x0000000a18189981 */ /* 0x000f22000c1e1b00 */
[----:B-1----:R-:W-:-:S06]  /*1250*/  @!P2 IMAD.WIDE.U32 R18, R23, 0x8, R18 ;  /* 0x000000081712a825 */ /* 0x002fcc00078e0012 */
[----:B------:R-:W5:Y:S01]  /*1260*/  @!P2 LDG.E.64 R18, desc[UR10][R18.64] ;  /* 0x0000000a1212a981 */ /* 0x000f62000c1e1b00 */
[----:B---3--:R-:W-:-:S06]  /*1270*/  @!P3 IMAD.WIDE.U32 R12, R29, 0x8, R12 ;  /* 0x000000081d0cb825 */ /* 0x008fcc00078e000c */
[----:B------:R-:W3:Y:S01]  /*1280*/  @!P3 LDG.E.64 R12, desc[UR10][R12.64] ;  /* 0x0000000a0c0cb981 */ /* 0x000ee2000c1e1b00 */
[----:B--2---:R-:W-:-:S03]  /*1290*/  @!P0 DFMA R8, R16, R14, R8 ;  /* 0x0000000e1008822b */ /* 0x004fc60000000008 */
[----:B------:R-:W5:Y:S04]  /*12a0*/  @!P2 LDG.E.64 R16, desc[UR10][R10.64] ;  /* 0x0000000a0a10a981 */ /* 0x000f68000c1e1b00 */
[----:B------:R-:W3:Y:S01]  /*12b0*/  @!P3 LDG.E.64 R14, desc[UR10][R10.64+0x8] ;  /* 0x0000080a0a0eb981 */ /* 0x000ee2000c1e1b00 */
[----:B------:R-:W-:-:S05]  /*12c0*/  VIADD R22, R22, 0x4 ;  /* 0x0000000416167836 */ /* 0x000fca0000000000 */
[----:B------:R-:W-:Y:S01]  /*12d0*/  ISETP.NE.AND P0, PT, R22, RZ, PT ;  /* 0x000000ff1600720c */ /* 0x000fe20003f05270 */
[----:B------:R-:W-:Y:S01]  /*12e0*/  VIADD R29, R29, 0x4 ;  /* 0x000000041d1d7836 */ /* 0x000fe20000000000 */
[----:B----4-:R-:W-:Y:S01]  /*12f0*/  @!P1 DFMA R8, R24, R20, R8 ;  /* 0x000000141808922b */ /* 0x010fe20000000008 */
[----:B------:R-:W-:-:S05]  /*1300*/  IADD3 R24, P1, PT, R10, 0x20, RZ ;  /* 0x000000200a187810 */ /* 0x000fca0007f3e0ff */
[----:B------:R-:W-:Y:S02]  /*1310*/  IMAD.X R23, RZ, RZ, R11, P1 ;  /* 0x000000ffff177224 */ /* 0x000fe400008e060b */
[----:B-----5:R-:W-:-:S08]  /*1320*/  @!P2 DFMA R8, R18, R16, R8 ;  /* 0x000000101208a22b */ /* 0x020fd00000000008 */
[----:B---3--:R-:W-:Y:S01]  /*1330*/  @!P3 DFMA R8, R12, R14, R8 ;  /* 0x0000000e0c08b22b */ /* 0x008fe20000000008 */
[----:B------:R-:W-:Y:S10]  /*1340*/  @P0 BRA `(.L_x_2) ;  /* 0xfffffffc00640947 */ /* 0x000ff4000383ffff */
.L_x_1:
[----:B------:R-:W-:-:S13]  /*1350*/  ISETP.NE.AND P0, PT, R4, RZ, PT ;  /* 0x000000ff0400720c */ /* 0x000fda0003f05270 */
[----:B------:R-:W-:Y:S05]  /*1360*/  @!P0 BRA `(.L_x_0) ;  /* 0x0000000000588947 */ /* 0x000fea0003800000 */
[----:B------:R-:W0:Y:S01]  /*1370*/  LDC.64 R10, c[0x0][0x388] ;  /* 0x0000e200ff0a7b82 */ /* 0x000e220000000a00 */
[----:B------:R-:W-:Y:S01]  /*1380*/  IADD3 R2, PT, PT, -R6, R2, R7 ;  /* 0x0000000206027210 */ /* 0x000fe20007ffe107 */
[----:B------:R-:W-:Y:S02]  /*1390*/  IMAD.MOV R4, RZ, RZ, -R4 ;  /* 0x000000ffff047224 */ /* 0x000fe400078e0a04 */
[----:B0-----:R-:W-:-:S04]  /*13a0*/  IMAD.WIDE.U32 R6, R7, 0x8, R10 ;  /* 0x0000000807067825 */ /* 0x001fc800078e000a */
[----:B------:R-:W-:Y:S01]  /*13b0*/  IMAD.IADD R11, R3, 0x1, R2 ;  /* 0x00000001030b7824 */ /* 0x000fe200078e0202 */
[----:B------:R-:W-:Y:S01]  /*13c0*/  MOV R13, R7 ;  /* 0x00000007000d7202 */ /* 0x000fe20000000f00 */
[----:B------:R-:W-:-:S07]  /*13d0*/  IMAD.MOV.U32 R10, RZ, RZ, R6 ;  /* 0x000000ffff0a7224 */ /* 0x000fce00078e0006 */
.L_x_6:
[----:B------:R-:W-:-:S04]  /*13e0*/  ISETP.GE.AND P0, PT, R11, R0, PT ;  /* 0x000000000b00720c */ /* 0x000fc80003f06270 */
[----:B------:R-:W-:-:S13]  /*13f0*/  ISETP.LT.OR P0, PT, R11, RZ, P0 ;  /* 0x000000ff0b00720c */ /* 0x000fda0000701670 */
[----:B------:R-:W0:Y:S01]  /*1400*/  @!P0 LDC.64 R2, c[0x0][0x380] ;  /* 0x0000e000ff028b82 */ /* 0x000e220000000a00 */
[----:B------:R-:W-:Y:S02]  /*1410*/  @!P0 IMAD.MOV.U32 R6, RZ, RZ, R10 ;  /* 0x000000ffff068224 */ /* 0x000fe400078e000a */
[----:B------:R-:W-:-:S06]  /*1420*/  @!P0 IMAD.MOV.U32 R7, RZ, RZ, R13 ;  /* 0x000000ffff078224 */ /* 0x000fcc00078e000d */
[----:B------:R-:W2:Y:S01]  /*1430*/  @!P0 LDG.E.64 R6, desc[UR10][R6.64] ;  /* 0x0000000a06068981 */ /* 0x000ea2000c1e1b00 */
[----:B0-----:R-:W-:-:S06]  /*1440*/  @!P0 IMAD.WIDE.U32 R2, R11, 0x8, R2 ;  /* 0x000000080b028825 */ /* 0x001fcc00078e0002 */
[----:B------:R-:W2:Y:S01]  /*1450*/  @!P0 LDG.E.64 R2, desc[UR10][R2.64] ;  /* 0x0000000a02028981 */ /* 0x000ea2000c1e1b00 */
[----:B------:R-:W-:-:S05]  /*1460*/  VIADD R4, R4, 0x1 ;  /* 0x0000000104047836 */ /* 0x000fca0000000000 */
[----:B------:R-:W-:Y:S02]  /*1470*/  ISETP.NE.AND P2, PT, R4, RZ, PT ;  /* 0x000000ff0400720c */ /* 0x000fe40003f45270 */
[----:B------:R-:W-:Y:S01]  /*1480*/  IADD3 R10, P1, PT, R10, 0x8, RZ ;  /* 0x000000080a0a7810 */ /* 0x000fe20007f3e0ff */
[----:B------:R-:W-:-:S04]  /*1490*/  VIADD R11, R11, 0x1 ;  /* 0x000000010b0b7836 */ /* 0x000fc80000000000 */
[----:B------:R-:W-:Y:S01]  /*14a0*/  IMAD.X R13, RZ, RZ, R13, P1 ;  /* 0x000000ffff0d7224 */ /* 0x000fe200008e060d */
[----:B--2---:R-:W-:-:S05]  /*14b0*/  @!P0 DFMA R8, R2, R6, R8 ;  /* 0x000000060208822b */ /* 0x004fca0000000008 */
[----:B------:R-:W-:Y:S06]  /*14c0*/  @P2 BRA `(.L_x_6) ;  /* 0xfffffffc00c42947 */ /* 0x000fec000383ffff */
.L_x_0:
[----:B------:R-:W0:Y:S02]  /*14d0*/  LDC.64 R2, c[0x0][0x390] ;  /* 0x0000e400ff027b82 */ /* 0x000e240000000a00 */
[----:B0-----:R-:W-:-:S05]  /*14e0*/  IMAD.WIDE R2, R5, 0x8, R2 ;  /* 0x0000000805027825 */ /* 0x001fca00078e0202 */
[----:B------:R-:W-:Y:S01]  /*14f0*/  STG.E.64 desc[UR10][R2.64], R8 ;  /* 0x0000000802007986 */ /* 0x000fe2000c101b0a */
[----:B------:R-:W-:Y:S05]  /*1500*/  EXIT ;  /* 0x000000000000794d */ /* 0x000fea0003800000 */
.L_x_7:
[----:B------:R-:W-:-:S00]  /*1510*/  BRA `(.L_x_7) ;  /* 0xfffffffc00fc7947 */ /* 0x000fc0000383ffff */
[----:B------:R-:W-:-:S00]  /*1520*/  NOP ;  /* 0x0000000000007918 */ /* 0x000fc00000000000 */
        /* <DEDUP_REMOVED lines=13> */
.L_x_8:


//--------------------- .nv.shared.reserved.0     --------------------------
	.section	.nv.shared.reserved.0,"aw",@nobits
	.weak		__nv_reservedSMEM_offset_0_alias
	.size		__nv_reservedSMEM_offset_0_alias, 0, 64
	.other		__nv_reservedSMEM_offset_0_alias,@"STO_CUDA_RESERVED_SHARED STV_DEFAULT"
__nv_reservedSMEM_offset_0_alias:
	.zero		0
	.zero		64


//--------------------- .nv.constant0._Z13convolution1DPdS_S_PiS0_ --------------------------
	.section	.nv.constant0._Z13convolution1DPdS_S_PiS0_,"a",@progbits
	.sectionflags	@""
	.align	4
.nv.constant0._Z13convolution1DPdS_S_PiS0_:
	.zero		936


//--------------------- SYMBOLS --------------------------

	.type		.nv.reservedSmem.offset0,@object
	.size		.nv.reservedSmem.offset0,0x4
